	.headerflags	@"EF_CUDA_TEXMODE_UNIFIED EF_CUDA_64BIT_ADDRESS EF_CUDA_ACCELERATORS EF_CUDA_SM90 EF_CUDA_VIRTUAL_SM(EF_CUDA_SM90)"
	.elftype	@"ET_EXEC"


//--------------------- .nv.info                  --------------------------
	.section	.nv.info,"",@"SHT_CUDA_INFO"
	.align	4


	//----- nvinfo : EIATTR_REGCOUNT
	.align		4
        /*0000*/ 	.byte	0x04, 0x2f
        /*0002*/ 	.short	(.L_3 - .L_2)
	.align		4
.L_2:
        /*0004*/ 	.word	index@(triton_poi_fused__native_batch_norm_legit_no_training_convolution_relu_35)
        /*0008*/ 	.word	0x00000018


	//----- nvinfo : EIATTR_MIN_STACK_SIZE
	.align		4
.L_3:
        /*000c*/ 	.byte	0x04, 0x12
        /*000e*/ 	.short	(.L_5 - .L_4)
	.align		4
.L_4:
        /*0010*/ 	.word	index@(triton_poi_fused__native_batch_norm_legit_no_training_convolution_relu_35)
        /*0014*/ 	.word	0x00000000


	//----- nvinfo : EIATTR_FRAME_SIZE
	.align		4
.L_5:
        /*0018*/ 	.byte	0x04, 0x11
        /*001a*/ 	.short	(.L_7 - .L_6)
	.align		4
.L_6:
        /*001c*/ 	.word	index@(triton_poi_fused__native_batch_norm_legit_no_training_convolution_relu_35)
        /*0020*/ 	.word	0x00000000


	//----- nvinfo : EIATTR_MIN_STACK_SIZE
	.align		4
.L_7:
        /*0024*/ 	.byte	0x04, 0x12
        /*0026*/ 	.short	(.L_9 - .L_8)
	.align		4
.L_8:
        /*0028*/ 	.word	index@(triton_poi_fused__native_batch_norm_legit_no_training_convolution_relu_35)
        /*002c*/ 	.word	0x00000000
.L_9:


//--------------------- .nv.info.triton_poi_fused__native_batch_norm_legit_no_training_convolution_relu_35 --------------------------
	.section	.nv.info.triton_poi_fused__native_batch_norm_legit_no_training_convolution_relu_35,"",@"SHT_CUDA_INFO"
	.sectionflags	@""
	.align	4


	//----- nvinfo : EIATTR_CUDA_API_VERSION
	.align		4
        /*0000*/ 	.byte	0x04, 0x37
        /*0002*/ 	.short	(.L_11 - .L_10)
.L_10:
        /*0004*/ 	.word	0x0000007c


	//----- nvinfo : EIATTR_KPARAM_INFO
	.align		4
.L_11:
        /*0008*/ 	.byte	0x04, 0x17
        /*000a*/ 	.short	(.L_13 - .L_12)
.L_12:
        /*000c*/ 	.word	0x00000000
        /*0010*/ 	.short	0x0007
        /*0012*/ 	.short	0x0038
        /*0014*/ 	.byte	0x00, 0xf0, 0x11, 0x00


	//----- nvinfo : EIATTR_KPARAM_INFO
	.align		4
.L_13:
        /*0018*/ 	.byte	0x04, 0x17
        /*001a*/ 	.short	(.L_15 - .L_14)
.L_14:
        /*001c*/ 	.word	0x00000000
        /*0020*/ 	.short	0x0006
        /*0022*/ 	.short	0x0030
        /*0024*/ 	.byte	0x00, 0xf4, 0x21, 0x00


	//----- nvinfo : EIATTR_KPARAM_INFO
	.align		4
.L_15:
        /*0028*/ 	.byte	0x04, 0x17
        /*002a*/ 	.short	(.L_17 - .L_16)
.L_16:
        /*002c*/ 	.word	0x00000000
        /*0030*/ 	.short	0x0005
        /*0032*/ 	.short	0x0028
        /*0034*/ 	.byte	0x00, 0xf4, 0x21, 0x00


	//----- nvinfo : EIATTR_KPARAM_INFO
	.align		4
.L_17:
        /*0038*/ 	.byte	0x04, 0x17
        /*003a*/ 	.short	(.L_19 - .L_18)
.L_18:
        /*003c*/ 	.word	0x00000000
        /*0040*/ 	.short	0x0004
        /*0042*/ 	.short	0x0020
        /*0044*/ 	.byte	0x00, 0xf4, 0x21, 0x00


	//----- nvinfo : EIATTR_KPARAM_INFO
	.align		4
.L_19:
        /*0048*/ 	.byte	0x04, 0x17
        /*004a*/ 	.short	(.L_21 - .L_20)
.L_20:
        /*004c*/ 	.word	0x00000000
        /*0050*/ 	.short	0x0003
        /*0052*/ 	.short	0x0018
        /*0054*/ 	.byte	0x00, 0xf4, 0x21, 0x00


	//----- nvinfo : EIATTR_KPARAM_INFO
	.align		4
.L_21:
        /*0058*/ 	.byte	0x04, 0x17
        /*005a*/ 	.short	(.L_23 - .L_22)
.L_22:
        /*005c*/ 	.word	0x00000000
        /*0060*/ 	.short	0x0002
        /*0062*/ 	.short	0x0010
        /*0064*/ 	.byte	0x00, 0xf4, 0x21, 0x00


	//----- nvinfo : EIATTR_KPARAM_INFO
	.align		4
.L_23:
        /*0068*/ 	.byte	0x04, 0x17
        /*006a*/ 	.short	(.L_25 - .L_24)
.L_24:
        /*006c*/ 	.word	0x00000000
        /*0070*/ 	.short	0x0001
        /*0072*/ 	.short	0x0008
        /*0074*/ 	.byte	0x00, 0xf4, 0x21, 0x00


	//----- nvinfo : EIATTR_KPARAM_INFO
	.align		4
.L_25:
        /*0078*/ 	.byte	0x04, 0x17
        /*007a*/ 	.short	(.L_27 - .L_26)
.L_26:
        /*007c*/ 	.word	0x00000000
        /*0080*/ 	.short	0x0000
        /*0082*/ 	.short	0x0000
        /*0084*/ 	.byte	0x00, 0xf4, 0x21, 0x00


	//----- nvinfo : EIATTR_SPARSE_MMA_MASK
	.align		4
.L_27:
        /*0088*/ 	.byte	0x03, 0x50
        /*008a*/ 	.short	0x0000


	//----- nvinfo : EIATTR_MAXREG_COUNT
	.align		4
        /*008c*/ 	.byte	0x03, 0x1b
        /*008e*/ 	.short	0x00ff


	//----- nvinfo : EIATTR_EXIT_INSTR_OFFSETS
	.align		4
        /*0090*/ 	.byte	0x04, 0x1c
        /*0092*/ 	.short	(.L_29 - .L_28)


	//   ....[0]....
.L_28:
        /*0094*/ 	.word	0x00000410


	//----- nvinfo : EIATTR_REQNTID
	.align		4
.L_29:
        /*0098*/ 	.byte	0x04, 0x10
        /*009a*/ 	.short	(.L_31 - .L_30)
.L_30:
        /*009c*/ 	.word	0x00000100
        /*00a0*/ 	.word	0x00000001
        /*00a4*/ 	.word	0x00000001


	//----- nvinfo : EIATTR_CBANK_PARAM_SIZE
	.align		4
.L_31:
        /*00a8*/ 	.byte	0x03, 0x19
        /*00aa*/ 	.short	0x003c


	//----- nvinfo : EIATTR_PARAM_CBANK
	.align		4
        /*00ac*/ 	.byte	0x04, 0x0a
        /*00ae*/ 	.short	(.L_33 - .L_32)
	.align		4
.L_32:
        /*00b0*/ 	.word	index@(.nv.constant0.triton_poi_fused__native_batch_norm_legit_no_training_convolution_relu_35)
        /*00b4*/ 	.short	0x0210
        /*00b6*/ 	.short	0x003c


	//----- nvinfo : EIATTR_SW_WAR
	.align		4
.L_33:
        /*00b8*/ 	.byte	0x04, 0x36
        /*00ba*/ 	.short	(.L_35 - .L_34)
.L_34:
        /*00bc*/ 	.word	0x00000008
.L_35:


//--------------------- .nv.callgraph             --------------------------
	.section	.nv.callgraph,"",@"SHT_CUDA_CALLGRAPH"
	.align	4
	.sectionentsize	8
	.align		4
        /*0000*/ 	.word	0x00000000
	.align		4
        /*0004*/ 	.word	0xffffffff
	.align		4
        /*0008*/ 	.word	0x00000000
	.align		4
        /*000c*/ 	.word	0xfffffffe
	.align		4
        /*0010*/ 	.word	0x00000000
	.align		4
        /*0014*/ 	.word	0xfffffffd
	.align		4
        /*0018*/ 	.word	0x00000000
	.align		4
        /*001c*/ 	.word	0xfffffffc


//--------------------- .nv.constant4             --------------------------
	.section	.nv.constant4,"a",@progbits
	.align	8
	.align		8
.nv.constant4:
        /*0000*/ 	.dword	_$_str
	.align		8
        /*0008*/ 	.dword	_$_str_$_2


//--------------------- .text.triton_poi_fused__native_batch_norm_legit_no_training_convolution_relu_35 --------------------------
	.section	.text.triton_poi_fused__native_batch_norm_legit_no_training_convolution_relu_35,"ax",@progbits
	.align	128
        .global         triton_poi_fused__native_batch_norm_legit_no_training_convolution_relu_35
        .type           triton_poi_fused__native_batch_norm_legit_no_training_convolution_relu_35,@function
        .size           triton_poi_fused__native_batch_norm_legit_no_training_convolution_relu_35,(.L_x_1 - triton_poi_fused__native_batch_norm_legit_no_training_convolution_relu_35)
        .other          triton_poi_fused__native_batch_norm_legit_no_training_convolution_relu_35,@"STO_CUDA_ENTRY STV_DEFAULT"
triton_poi_fused__native_batch_norm_legit_no_training_convolution_relu_35:
.text.triton_poi_fused__native_batch_norm_legit_no_training_convolution_relu_35:
[----:B------:R-:W-:Y:S01]  /*0000*/  LDC R1, c[0x0][0x28] ;  /* 0x00000a00ff017b82 */ /* 0x000fe20000000800 */
[----:B------:R-:W1:Y:S07]  /*0010*/  S2R R0, SR_TID.X ;  /* 0x0000000000007919 */ /* 0x000e6e0000002100 */
[----:B------:R-:W2:Y:S01]  /*0020*/  LDC.64 R10, c[0x0][0x228] ;  /* 0x00008a00ff0a7b82 */ /* 0x000ea20000000a00 */
[----:B------:R-:W-:Y:S01]  /*0030*/  ULDC.64 UR4, c[0x0][0x208] ;  /* 0x0000820000047ab9 */ /* 0x000fe20000000a00 */
[----:B------:R-:W3:Y:S06]  /*0040*/  S2R R5, SR_CTAID.X ;  /* 0x0000000000057919 */ /* 0x000eec0000002500 */
[----:B------:R-:W4:Y:S08]  /*0050*/  LDC.64 R12, c[0x0][0x218] ;  /* 0x00008600ff0c7b82 */ /* 0x000f300000000a00 */
[----:B------:R-:W5:Y:S08]  /*0060*/  LDC.64 R14, c[0x0][0x220] ;  /* 0x00008800ff0e7b82 */ /* 0x000f700000000a00 */
[----:B------:R-:W5:Y:S01]  /*0070*/  LDC.64 R16, c[0x0][0x230] ;  /* 0x00008c00ff107b82 */ /* 0x000f620000000a00 */
[----:B-1----:R-:W-:-:S02]  /*0080*/  SHF.L.U32 R0, R0, 0x1, RZ ;  /* 0x0000000100007819 */ /* 0x002fc400000006ff */
[----:B---3--:R-:W-:Y:S02]  /*0090*/  SHF.R.S32.HI R3, RZ, 0x16, R5 ;  /* 0x00000016ff037819 */ /* 0x008fe40000011405 */
[----:B------:R-:W-:Y:S02]  /*00a0*/  LOP3.LUT R0, R0, 0x1fe, RZ, 0xc0, !PT ;  /* 0x000001fe00007812 */ /* 0x000fe400078ec0ff */
[----:B------:R-:W-:Y:S02]  /*00b0*/  SGXT R3, R3, 0x1 ;  /* 0x000000010303781a */ /* 0x000fe40000000200 */
[----:B------:R-:W-:Y:S02]  /*00c0*/  LEA R0, R5, R0, 0x9 ;  /* 0x0000000005007211 */ /* 0x000fe400078e48ff */
[----:B------:R-:W1:Y:S02]  /*00d0*/  LDC.64 R4, c[0x0][0x238] ;  /* 0x00008e00ff047b82 */ /* 0x000e640000000a00 */
[----:B------:R-:W-:-:S04]  /*00e0*/  LEA.HI R3, R3, R0, RZ, 0xc ;  /* 0x0000000003037211 */ /* 0x000fc800078f60ff */
[----:B------:R-:W-:-:S04]  /*00f0*/  SHF.R.S32.HI R3, RZ, 0xc, R3 ;  /* 0x0000000cff037819 */ /* 0x000fc80000011403 */
[----:B------:R-:W-:-:S04]  /*0100*/  LEA.HI R2, R3, R3, RZ, 0x5 ;  /* 0x0000000303027211 */ /* 0x000fc800078f28ff */
[----:B------:R-:W-:-:S04]  /*0110*/  LOP3.LUT R2, R2, 0xffffffe0, RZ, 0xc0, !PT ;  /* 0xffffffe002027812 */ /* 0x000fc800078ec0ff */
[----:B------:R-:W-:Y:S02]  /*0120*/  IADD3 R19, R3, -R2, RZ ;  /* 0x8000000203137210 */ /* 0x000fe40007ffe0ff */
[----:B------:R-:W3:Y:S03]  /*0130*/  LDC.64 R2, c[0x0][0x210] ;  /* 0x00008400ff027b82 */ /* 0x000ee60000000a00 */
[----:B--2---:R-:W-:-:S05]  /*0140*/  IMAD.WIDE R10, R19, 0x4, R10 ;  /* 0x00000004130a7825 */ /* 0x004fca00078e020a */
[----:B------:R-:W2:Y:S01]  /*0150*/  LDG.E.EL R20, desc[UR4][R10.64] ;  /* 0x000000040a147981 */ /* 0x000ea2000c2e1900 */
[----:B----4-:R-:W-:-:S04]  /*0160*/  IMAD.WIDE R12, R19, 0x4, R12 ;  /* 0x00000004130c7825 */ /* 0x010fc800078e020c */
[----:B-----5:R-:W-:Y:S01]  /*0170*/  IMAD.WIDE R14, R19, 0x4, R14 ;  /* 0x00000004130e7825 */ /* 0x020fe200078e020e */
[----:B------:R4:W5:Y:S04]  /*0180*/  LDG.E.EL R8, desc[UR4][R12.64] ;  /* 0x000000040c087981 */ /* 0x000968000c2e1900 */
[----:B------:R1:W5:Y:S01]  /*0190*/  LDG.E.EL R9, desc[UR4][R14.64] ;  /* 0x000000040e097981 */ /* 0x000362000c2e1900 */
[----:B---3--:R-:W-:-:S05]  /*01a0*/  IMAD.WIDE R2, R0, 0x4, R2 ;  /* 0x0000000400027825 */ /* 0x008fca00078e0202 */
[----:B------:R-:W5:Y:S01]  /*01b0*/  LDG.E.64 R6, desc[UR4][R2.64] ;  /* 0x0000000402067981 */ /* 0x000f62000c1e1b00 */
[----:B0-----:R-:W-:-:S04]  /*01c0*/  IMAD.WIDE R16, R19, 0x4, R16 ;  /* 0x0000000413107825 */ /* 0x001fc800078e0210 */
[----:B-1----:R-:W-:Y:S01]  /*01d0*/  IMAD.WIDE R18, R19, 0x4, R4 ;  /* 0x0000000413127825 */ /* 0x002fe200078e0204 */
[----:B------:R-:W3:Y:S01]  /*01e0*/  LDG.E.EL R10, desc[UR4][R16.64] ;  /* 0x00000004100a7981 */ /* 0x000ee2000c2e1900 */
[----:B----4-:R-:W-:Y:S01]  /*01f0*/  HFMA2.MMA R12, -RZ, RZ, 1.625, 0 ;  /* 0x3e800000ff0c7435 */ /* 0x010fe200000001ff */
[----:B------:R-:W0:Y:S02]  /*0200*/  LDC.64 R4, c[0x0][0x240] ;  /* 0x00009000ff047b82 */ /* 0x000e240000000a00 */
[----:B------:R-:W3:Y:S01]  /*0210*/  LDG.E.EL R11, desc[UR4][R18.64] ;  /* 0x00000004120b7981 */ /* 0x000ee2000c2e1900 */
[----:B------:R-:W-:-:S04]  /*0220*/  SHF.R.S32.HI R13, RZ, 0x1f, R0 ;  /* 0x0000001fff0d7819 */ /* 0x000fc80000011400 */
[----:B------:R-:W-:-:S04]  /*0230*/  LEA.HI R13, R13, R0, RZ, 0x11 ;  /* 0x000000000d0d7211 */ /* 0x000fc800078f88ff */
[----:B------:R-:W-:Y:S02]  /*0240*/  LOP3.LUT R15, R13, 0xfffe0000, RZ, 0xc0, !PT ;  /* 0xfffe00000d0f7812 */ /* 0x000fe400078ec0ff */
[----:B------:R-:W-:Y:S02]  /*0250*/  SHF.R.S32.HI R13, RZ, 0x11, R13 ;  /* 0x00000011ff0d7819 */ /* 0x000fe4000001140d */
[----:B------:R-:W-:-:S05]  /*0260*/  IADD3 R0, R0, -R15, RZ ;  /* 0x8000000f00007210 */ /* 0x000fca0007ffe0ff */
[----:B------:R-:W-:-:S04]  /*0270*/  IMAD R13, R13, 0xa0000, R0 ;  /* 0x000a00000d0d7824 */ /* 0x000fc800078e0200 */
[----:B0-----:R-:W-:-:S04]  /*0280*/  IMAD.WIDE R4, R13, 0x4, R4 ;  /* 0x000000040d047825 */ /* 0x001fc800078e0204 */
[----:B--2---:R-:W-:-:S04]  /*0290*/  FADD R20, R20, 9.9999997473787516356e-06 ;  /* 0x3727c5ac14147421 */ /* 0x004fc80000000000 */
[----:B------:R-:W0:Y:S02]  /*02a0*/  MUFU.SQRT R21, R20 ;  /* 0x0000001400157308 */ /* 0x000e240000002000 */
[C---:B0-----:R-:W-:Y:S02]  /*02b0*/  FSETP.GT.AND P0, PT, R21.reuse, 8.50705917302346158658e+37, PT ;  /* 0x7e8000001500780b */ /* 0x041fe40003f04000 */
[----:B------:R-:W-:-:S11]  /*02c0*/  FSETP.GEU.AND P1, PT, R21, 1.175494350822287508e-38, PT ;  /* 0x008000001500780b */ /* 0x000fd60003f2e000 */
[----:B------:R-:W-:-:S04]  /*02d0*/  @P0 FMUL R21, R21, 0.25 ;  /* 0x3e80000015150820 */ /* 0x000fc80000400000 */
[----:B------:R-:W-:-:S06]  /*02e0*/  @!P1 FMUL R21, R21, 16777216 ;  /* 0x4b80000015159820 */ /* 0x000fcc0000400000 */
[----:B------:R-:W0:Y:S01]  /*02f0*/  MUFU.RCP R21, R21 ;  /* 0x0000001500157308 */ /* 0x000e220000001000 */
[----:B------:R-:W-:Y:S01]  /*0300*/  FSEL R12, R12, 1, P0 ;  /* 0x3f8000000c0c7808 */ /* 0x000fe20000000000 */
[--C-:B-----5:R-:W-:Y:S01]  /*0310*/  FADD R6, R6, R8.reuse ;  /* 0x0000000806067221 */ /* 0x120fe20000000000 */
[----:B------:R-:W-:-:S03]  /*0320*/  FADD R7, R7, R8 ;  /* 0x0000000807077221 */ /* 0x000fc60000000000 */
[----:B------:R-:W-:Y:S01]  /*0330*/  @!P1 FMUL R12, R12, 16777216 ;  /* 0x4b8000000c0c9820 */ /* 0x000fe20000400000 */
[C---:B------:R-:W-:Y:S01]  /*0340*/  FADD R8, -R9.reuse, R6 ;  /* 0x0000000609087221 */ /* 0x040fe20000000100 */
[----:B------:R-:W-:Y:S02]  /*0350*/  FADD R9, -R9, R7 ;  /* 0x0000000709097221 */ /* 0x000fe40000000100 */
[----:B0-----:R-:W-:-:S04]  /*0360*/  FMUL R12, R21, R12 ;  /* 0x0000000c150c7220 */ /* 0x001fc80000400000 */
[-C--:B------:R-:W-:Y:S01]  /*0370*/  FMUL R8, R8, R12.reuse ;  /* 0x0000000c08087220 */ /* 0x080fe20000400000 */
[----:B------:R-:W-:-:S03]  /*0380*/  FMUL R12, R9, R12 ;  /* 0x0000000c090c7220 */ /* 0x000fc60000400000 */
[C-C-:B---3--:R-:W-:Y:S01]  /*0390*/  FFMA R8, R10.reuse, R8, R11.reuse ;  /* 0x000000080a087223 */ /* 0x148fe2000000000b */
[----:B------:R-:W-:-:S04]  /*03a0*/  FFMA R12, R10, R12, R11 ;  /* 0x0000000c0a0c7223 */ /* 0x000fc8000000000b */
[----:B------:R-:W-:Y:S02]  /*03b0*/  FSETP.GEU.AND P0, PT, R8, RZ, PT ;  /* 0x000000ff0800720b */ /* 0x000fe40003f0e000 */
[----:B------:R-:W-:Y:S02]  /*03c0*/  FSETP.GEU.AND P1, PT, R12, RZ, PT ;  /* 0x000000ff0c00720b */ /* 0x000fe40003f2e000 */
[----:B------:R-:W-:Y:S02]  /*03d0*/  FSEL R8, R8, RZ, P0 ;  /* 0x000000ff08087208 */ /* 0x000fe40000000000 */
[----:B------:R-:W-:Y:S01]  /*03e0*/  FSEL R9, R12, RZ, P1 ;  /* 0x000000ff0c097208 */ /* 0x000fe20000800000 */
[----:B------:R-:W-:Y:S04]  /*03f0*/  STG.E.64 desc[UR4][R2.64], R6 ;  /* 0x0000000602007986 */ /* 0x000fe8000c101b04 */
[----:B------:R-:W-:Y:S01]  /*0400*/  STG.E.64 desc[UR4][R4.64], R8 ;  /* 0x0000000804007986 */ /* 0x000fe2000c101b04 */
[----:B------:R-:W-:Y:S05]  /*0410*/  EXIT ;  /* 0x000000000000794d */ /* 0x000fea0003800000 */
.L_x_0:
[----:B------:R-:W-:-:S00]  /*0420*/  BRA `(.L_x_0) ;  /* 0xfffffffc00fc7947 */ /* 0x000fc0000383ffff */
[----:B------:R-:W-:-:S00]  /*0430*/  NOP ;  /* 0x0000000000007918 */ /* 0x000fc00000000000 */
        /* <DEDUP_REMOVED lines=12> */
.L_x_1:


//--------------------- .nv.global.init           --------------------------
	.section	.nv.global.init,"aw",@progbits
.nv.global.init:
	.type		_$_str,@object
	.size		_$_str,(_$_str_$_2 - _$_str)
_$_str:
        /*0000*/ 	.byte	0x5f, 0x5f, 0x43, 0x55, 0x44, 0x41, 0x5f, 0x46, 0x54, 0x5a, 0x00
	.type		_$_str_$_2,@object
	.size		_$_str_$_2,(.L_1 - _$_str_$_2)
_$_str_$_2:
        /*000b*/ 	.byte	0x5f, 0x5f, 0x43, 0x55, 0x44, 0x41, 0x5f, 0x50, 0x52, 0x45, 0x43, 0x5f, 0x53, 0x51, 0x52, 0x54
        /*001b*/ 	.byte	0x00
.L_1:


//--------------------- .nv.constant0.triton_poi_fused__native_batch_norm_legit_no_training_convolution_relu_35 --------------------------
	.section	.nv.constant0.triton_poi_fused__native_batch_norm_legit_no_training_convolution_relu_35,"a",@progbits
	.sectionflags	@""
	.align	4
.nv.constant0.triton_poi_fused__native_batch_norm_legit_no_training_convolution_relu_35:
	.zero		588
